//
// Generated by NVIDIA NVVM Compiler
//
// Compiler Build ID: CL-36424714
// Cuda compilation tools, release 13.0, V13.0.88
// Based on NVVM 20.0.0
//

.version 9.0
.target sm_100
.address_size 64

	// .globl	_Z14first_add_loadPiS_
.extern .shared .align 16 .b8 sdata[];

.visible .entry _Z14first_add_loadPiS_(
	.param .u64 .ptr .align 1 _Z14first_add_loadPiS__param_0,
	.param .u64 .ptr .align 1 _Z14first_add_loadPiS__param_1
)
{
	.reg .pred 	%p<5>;
	.reg .b32 	%r<23>;
	.reg .b64 	%rd<11>;

	ld.param.u64 	%rd2, [_Z14first_add_loadPiS__param_0];
	ld.param.u64 	%rd1, [_Z14first_add_loadPiS__param_1];
	cvta.to.global.u64 	%rd3, %rd2;
	mov.u32 	%r1, %tid.x;
	mov.u32 	%r2, %ctaid.x;
	mov.u32 	%r22, %ntid.x;
	mul.lo.s32 	%r7, %r22, %r2;
	shl.b32 	%r8, %r7, 1;
	add.s32 	%r9, %r8, %r1;
	mul.wide.u32 	%rd4, %r9, 4;
	add.s64 	%rd5, %rd3, %rd4;
	ld.global.u32 	%r10, [%rd5];
	add.s32 	%r11, %r9, %r22;
	mul.wide.u32 	%rd6, %r11, 4;
	add.s64 	%rd7, %rd3, %rd6;
	ld.global.u32 	%r12, [%rd7];
	add.s32 	%r13, %r12, %r10;
	shl.b32 	%r14, %r1, 2;
	mov.u32 	%r15, sdata;
	add.s32 	%r4, %r15, %r14;
	st.shared.u32 	[%r4], %r13;
	bar.sync 	0;
	setp.lt.u32 	%p1, %r22, 2;
	@%p1 bra 	$L__BB0_4;
$L__BB0_1:
	shr.u32 	%r6, %r22, 1;
	setp.ge.u32 	%p2, %r1, %r6;
	@%p2 bra 	$L__BB0_3;
	shl.b32 	%r16, %r6, 2;
	add.s32 	%r17, %r4, %r16;
	ld.shared.u32 	%r18, [%r17];
	ld.shared.u32 	%r19, [%r4];
	add.s32 	%r20, %r19, %r18;
	st.shared.u32 	[%r4], %r20;
$L__BB0_3:
	bar.sync 	0;
	setp.gt.u32 	%p3, %r22, 3;
	mov.u32 	%r22, %r6;
	@%p3 bra 	$L__BB0_1;
$L__BB0_4:
	setp.ne.s32 	%p4, %r1, 0;
	@%p4 bra 	$L__BB0_6;
	ld.shared.u32 	%r21, [sdata];
	cvta.to.global.u64 	%rd8, %rd1;
	mul.wide.u32 	%rd9, %r2, 4;
	add.s64 	%rd10, %rd8, %rd9;
	st.global.u32 	[%rd10], %r21;
$L__BB0_6:
	ret;

}


// ===== COMPILED SASS (sm_100) =====

	.target	sm_100

	.elftype	@"ET_EXEC"


//--------------------- .note.nv.tkinfo           --------------------------
	.section	.note.nv.tkinfo,"",@"SHT_NOTE"
	.sectionflags	@"SHF_NOTE_NV_TKINFO"
	.tkinfo
        /*0018*/ 	.word	0x00000002
        /*0030*/ 	.string	""
        /*0030*/ 	.string	"ptxas"
        /*0030*/ 	.string	"Cuda compilation tools, release 13.0, V13.0.88"
        /*0030*/ 	.string	"Build cuda_13.0.r13.0/compiler.36424714_0"
        /*0030*/ 	.string	"-arch sm_100 -m 64 "



//--------------------- .note.nv.cuinfo           --------------------------
	.section	.note.nv.cuinfo,"",@"SHT_NOTE"
	.sectionflags	@"SHF_NOTE_NV_CUINFO"
        /*0018*/ 	.short	0x0002
        /*001a*/ 	.short	0x0064
        /*001c*/ 	.short	0x0082
	.zero		2


//--------------------- .nv.info                  --------------------------
	.section	.nv.info,"",@"SHT_CUDA_INFO"
	.align	4


	//----- nvinfo : EIATTR_REGCOUNT
	.align		4
        /*0000*/ 	.byte	0x04, 0x2f
        /*0002*/ 	.short	(.L_1 - .L_0)
	.align		4
.L_0:
        /*0004*/ 	.word	index@(_Z14first_add_loadPiS_)
        /*0008*/ 	.word	0x0000000e


	//----- nvinfo : EIATTR_FRAME_SIZE
	.align		4
.L_1:
        /*000c*/ 	.byte	0x04, 0x11
        /*000e*/ 	.short	(.L_3 - .L_2)
	.align		4
.L_2:
        /*0010*/ 	.word	index@(_Z14first_add_loadPiS_)
        /*0014*/ 	.word	0x00000000


	//----- nvinfo : EIATTR_MIN_STACK_SIZE
	.align		4
.L_3:
        /*0018*/ 	.byte	0x04, 0x12
        /*001a*/ 	.short	(.L_5 - .L_4)
	.align		4
.L_4:
        /*001c*/ 	.word	index@(_Z14first_add_loadPiS_)
        /*0020*/ 	.word	0x00000000
.L_5:


//--------------------- .nv.compat                --------------------------
	.section	.nv.compat,"",@"SHT_CUDA_COMPAT_INFO"
	.align	4
        /*0000*/ 	.byte	0x02, 0x09, 0x00, 0x00, 0x02, 0x02, 0x01, 0x00, 0x02, 0x05, 0x05, 0x00, 0x03, 0x07, 0x01, 0x01
        /*0010*/ 	.byte	0x02, 0x03, 0x00, 0x00, 0x02, 0x06, 0x01, 0x00, 0x04, 0x0b, 0x08, 0x00, 0x09, 0x00, 0x00, 0x00
        /*0020*/ 	.byte	0x00, 0x00, 0x00, 0x00


//--------------------- .nv.info._Z14first_add_loadPiS_ --------------------------
	.section	.nv.info._Z14first_add_loadPiS_,"",@"SHT_CUDA_INFO"
	.sectionflags	@""
	.align	4


	//----- nvinfo : EIATTR_CUDA_API_VERSION
	.align		4
        /*0000*/ 	.byte	0x04, 0x37
        /*0002*/ 	.short	(.L_7 - .L_6)
.L_6:
        /*0004*/ 	.word	0x00000082


	//----- nvinfo : EIATTR_KPARAM_INFO
	.align		4
.L_7:
        /*0008*/ 	.byte	0x04, 0x17
        /*000a*/ 	.short	(.L_9 - .L_8)
.L_8:
        /*000c*/ 	.word	0x00000000
        /*0010*/ 	.short	0x0001
        /*0012*/ 	.short	0x0008
        /*0014*/ 	.byte	0x00, 0xf5, 0x21, 0x00


	//----- nvinfo : EIATTR_KPARAM_INFO
	.align		4
.L_9:
        /*0018*/ 	.byte	0x04, 0x17
        /*001a*/ 	.short	(.L_11 - .L_10)
.L_10:
        /*001c*/ 	.word	0x00000000
        /*0020*/ 	.short	0x0000
        /*0022*/ 	.short	0x0000
        /*0024*/ 	.byte	0x00, 0xf5, 0x21, 0x00


	//----- nvinfo : EIATTR_SPARSE_MMA_MASK
	.align		4
.L_11:
        /*0028*/ 	.byte	0x03, 0x50
        /*002a*/ 	.short	0x0000


	//----- nvinfo : EIATTR_MAXREG_COUNT
	.align		4
        /*002c*/ 	.byte	0x03, 0x1b
        /*002e*/ 	.short	0x00ff


	//----- nvinfo : EIATTR_NUM_BARRIERS
	.align		4
        /*0030*/ 	.byte	0x02, 0x4c
        /*0032*/ 	.byte	0x01
	.zero		1


	//----- nvinfo : EIATTR_MERCURY_ISA_VERSION
	.align		4
        /*0034*/ 	.byte	0x03, 0x5f
        /*0036*/ 	.short	0x0101


	//----- nvinfo : EIATTR_VRC_CTA_INIT_COUNT
	.align		4
        /*0038*/ 	.byte	0x02, 0x4a
	.zero		1
	.zero		1


	//----- nvinfo : EIATTR_EXIT_INSTR_OFFSETS
	.align		4
        /*003c*/ 	.byte	0x04, 0x1c
        /*003e*/ 	.short	(.L_13 - .L_12)


	//   ....[0]....
.L_12:
        /*0040*/ 	.word	0x00000230


	//   ....[1]....
        /*0044*/ 	.word	0x000002b0


	//----- nvinfo : EIATTR_CBANK_PARAM_SIZE
	.align		4
.L_13:
        /*0048*/ 	.byte	0x03, 0x19
        /*004a*/ 	.short	0x0010


	//----- nvinfo : EIATTR_PARAM_CBANK
	.align		4
        /*004c*/ 	.byte	0x04, 0x0a
        /*004e*/ 	.short	(.L_15 - .L_14)
	.align		4
.L_14:
        /*0050*/ 	.word	index@(.nv.constant0._Z14first_add_loadPiS_)
        /*0054*/ 	.short	0x0380
        /*0056*/ 	.short	0x0010


	//----- nvinfo : EIATTR_SW_WAR
	.align		4
.L_15:
        /*0058*/ 	.byte	0x04, 0x36
        /*005a*/ 	.short	(.L_17 - .L_16)
.L_16:
        /*005c*/ 	.word	0x00000008
.L_17:


//--------------------- .nv.callgraph             --------------------------
	.section	.nv.callgraph,"",@"SHT_CUDA_CALLGRAPH"
	.align	4
	.sectionentsize	8
	.align		4
        /*0000*/ 	.word	0x00000000
	.align		4
        /*0004*/ 	.word	0xffffffff
	.align		4
        /*0008*/ 	.word	0x00000000
	.align		4
        /*000c*/ 	.word	0xfffffffe
	.align		4
        /*0010*/ 	.word	0x00000000
	.align		4
        /*0014*/ 	.word	0xfffffffd
	.align		4
        /*0018*/ 	.word	0x00000000
	.align		4
        /*001c*/ 	.word	0xfffffffc


//--------------------- .text._Z14first_add_loadPiS_ --------------------------
	.section	.text._Z14first_add_loadPiS_,"ax",@progbits
	.align	128
        .global         _Z14first_add_loadPiS_
        .type           _Z14first_add_loadPiS_,@function
        .size           _Z14first_add_loadPiS_,(.L_x_3 - _Z14first_add_loadPiS_)
        .other          _Z14first_add_loadPiS_,@"STO_CUDA_ENTRY STV_DEFAULT"
_Z14first_add_loadPiS_:
.text._Z14first_add_loadPiS_:
[----:B------:R-:W-:Y:S01]  /*0000*/  LDC R1, c[0x0][0x37c] ;  /* 0x0000df00ff017b82 */ /* 0x000fe20000000800 */
[----:B------:R-:W0:Y:S01]  /*0010*/  S2R R11, SR_CTAID.X ;  /* 0x00000000000b7919 */ /* 0x000e220000002500 */
[----:B------:R-:W0:Y:S06]  /*0020*/  LDCU UR8, c[0x0][0x360] ;  /* 0x00006c00ff0877ac */ /* 0x000e2c0008000800 */
[----:B------:R-:W1:Y:S01]  /*0030*/  LDC.64 R4, c[0x0][0x380] ;  /* 0x0000e000ff047b82 */ /* 0x000e620000000a00 */
[----:B------:R-:W2:Y:S01]  /*0040*/  S2R R9, SR_TID.X ;  /* 0x0000000000097919 */ /* 0x000ea20000002100 */
[----:B------:R-:W3:Y:S01]  /*0050*/  LDCU.64 UR6, c[0x0][0x358] ;  /* 0x00006b00ff0677ac */ /* 0x000ee20008000a00 */
[----:B0-----:R-:W-:-:S04]  /*0060*/  IMAD R0, R11, UR8, RZ ;  /* 0x000000080b007c24 */ /* 0x001fc8000f8e02ff */
[----:B--2---:R-:W-:-:S05]  /*0070*/  IMAD R3, R0, 0x2, R9 ;  /* 0x0000000200037824 */ /* 0x004fca00078e0209 */
[C---:B------:R-:W-:Y:S01]  /*0080*/  IADD3 R7, PT, PT, R3.reuse, UR8, RZ ;  /* 0x0000000803077c10 */ /* 0x040fe2000fffe0ff */
[----:B-1----:R-:W-:-:S04]  /*0090*/  IMAD.WIDE.U32 R2, R3, 0x4, R4 ;  /* 0x0000000403027825 */ /* 0x002fc800078e0004 */
[----:B------:R-:W-:Y:S02]  /*00a0*/  IMAD.WIDE.U32 R4, R7, 0x4, R4 ;  /* 0x0000000407047825 */ /* 0x000fe400078e0004 */
[----:B---3--:R-:W2:Y:S04]  /*00b0*/  LDG.E R2, desc[UR6][R2.64] ;  /* 0x0000000602027981 */ /* 0x008ea8000c1e1900 */
[----:B------:R-:W2:Y:S01]  /*00c0*/  LDG.E R5, desc[UR6][R4.64] ;  /* 0x0000000604057981 */ /* 0x000ea2000c1e1900 */
[----:B------:R-:W0:Y:S01]  /*00d0*/  S2UR UR5, SR_CgaCtaId ;  /* 0x00000000000579c3 */ /* 0x000e220000008800 */
[----:B------:R-:W-:Y:S01]  /*00e0*/  UMOV UR4, 0x400 ;  /* 0x0000040000047882 */ /* 0x000fe20000000000 */
[----:B------:R-:W-:Y:S01]  /*00f0*/  UISETP.GE.U32.AND UP0, UPT, UR8, 0x2, UPT ;  /* 0x000000020800788c */ /* 0x000fe2000bf06070 */
[----:B------:R-:W-:Y:S01]  /*0100*/  ISETP.NE.AND P0, PT, R9, RZ, PT ;  /* 0x000000ff0900720c */ /* 0x000fe20003f05270 */
[----:B0-----:R-:W-:-:S06]  /*0110*/  ULEA UR4, UR5, UR4, 0x18 ;  /* 0x0000000405047291 */ /* 0x001fcc000f8ec0ff */
[----:B------:R-:W-:Y:S01]  /*0120*/  LEA R7, R9, UR4, 0x2 ;  /* 0x0000000409077c11 */ /* 0x000fe2000f8e10ff */
[----:B--2---:R-:W-:-:S05]  /*0130*/  IMAD.IADD R0, R2, 0x1, R5 ;  /* 0x0000000102007824 */ /* 0x004fca00078e0205 */
[----:B------:R0:W-:Y:S01]  /*0140*/  STS [R7], R0 ;  /* 0x0000000007007388 */ /* 0x0001e20000000800 */
[----:B------:R-:W-:Y:S06]  /*0150*/  BAR.SYNC.DEFER_BLOCKING 0x0 ;  /* 0x0000000000007b1d */ /* 0x000fec0000010000 */
[----:B------:R-:W-:Y:S05]  /*0160*/  BRA.U !UP0, `(.L_x_0) ;  /* 0x0000000108307547 */ /* 0x000fea000b800000 */
[----:B0-----:R-:W-:-:S07]  /*0170*/  MOV R0, UR8 ;  /* 0x0000000800007c02 */ /* 0x001fce0008000f00 */
.L_x_1:
[----:B------:R-:W-:-:S04]  /*0180*/  SHF.R.U32.HI R6, RZ, 0x1, R0 ;  /* 0x00000001ff067819 */ /* 0x000fc80000011600 */
[----:B------:R-:W-:-:S13]  /*0190*/  ISETP.GE.U32.AND P1, PT, R9, R6, PT ;  /* 0x000000060900720c */ /* 0x000fda0003f26070 */
[----:B------:R-:W-:Y:S01]  /*01a0*/  @!P1 IMAD R2, R6, 0x4, R7 ;  /* 0x0000000406029824 */ /* 0x000fe200078e0207 */
[----:B------:R-:W-:Y:S05]  /*01b0*/  @!P1 LDS R3, [R7] ;  /* 0x0000000007039984 */ /* 0x000fea0000000800 */
[----:B------:R-:W0:Y:S02]  /*01c0*/  @!P1 LDS R2, [R2] ;  /* 0x0000000002029984 */ /* 0x000e240000000800 */
[----:B0-----:R-:W-:-:S05]  /*01d0*/  @!P1 IADD3 R4, PT, PT, R2, R3, RZ ;  /* 0x0000000302049210 */ /* 0x001fca0007ffe0ff */
[----:B------:R1:W-:Y:S01]  /*01e0*/  @!P1 STS [R7], R4 ;  /* 0x0000000407009388 */ /* 0x0003e20000000800 */
[----:B------:R-:W-:Y:S01]  /*01f0*/  BAR.SYNC.DEFER_BLOCKING 0x0 ;  /* 0x0000000000007b1d */ /* 0x000fe20000010000 */
[----:B------:R-:W-:Y:S01]  /*0200*/  ISETP.GT.U32.AND P1, PT, R0, 0x3, PT ;  /* 0x000000030000780c */ /* 0x000fe20003f24070 */
[----:B------:R-:W-:-:S12]  /*0210*/  IMAD.MOV.U32 R0, RZ, RZ, R6 ;  /* 0x000000ffff007224 */ /* 0x000fd800078e0006 */
[----:B-1----:R-:W-:Y:S05]  /*0220*/  @P1 BRA `(.L_x_1) ;  /* 0xfffffffc00d41947 */ /* 0x002fea000383ffff */
.L_x_0:
[----:B------:R-:W-:Y:S05]  /*0230*/  @P0 EXIT ;  /* 0x000000000000094d */ /* 0x000fea0003800000 */
[----:B------:R-:W1:Y:S01]  /*0240*/  S2UR UR5, SR_CgaCtaId ;  /* 0x00000000000579c3 */ /* 0x000e620000008800 */
[----:B------:R-:W-:-:S07]  /*0250*/  UMOV UR4, 0x400 ;  /* 0x0000040000047882 */ /* 0x000fce0000000000 */
[----:B------:R-:W2:Y:S01]  /*0260*/  LDC.64 R2, c[0x0][0x388] ;  /* 0x0000e200ff027b82 */ /* 0x000ea20000000a00 */
[----:B-1----:R-:W-:Y:S01]  /*0270*/  ULEA UR4, UR5, UR4, 0x18 ;  /* 0x0000000405047291 */ /* 0x002fe2000f8ec0ff */
[----:B--2---:R-:W-:-:S08]  /*0280*/  IMAD.WIDE.U32 R2, R11, 0x4, R2 ;  /* 0x000000040b027825 */ /* 0x004fd000078e0002 */
[----:B------:R-:W1:Y:S04]  /*0290*/  LDS R5, [UR4] ;  /* 0x00000004ff057984 */ /* 0x000e680008000800 */
[----:B-1----:R-:W-:Y:S01]  /*02a0*/  STG.E desc[UR6][R2.64], R5 ;  /* 0x0000000502007986 */ /* 0x002fe2000c101906 */
[----:B------:R-:W-:Y:S05]  /*02b0*/  EXIT ;  /* 0x000000000000794d */ /* 0x000fea0003800000 */
.L_x_2:
[----:B------:R-:W-:-:S00]  /*02c0*/  BRA `(.L_x_2) ;  /* 0xfffffffc00fc7947 */ /* 0x000fc0000383ffff */
[----:B------:R-:W-:-:S00]  /*02d0*/  NOP ;  /* 0x0000000000007918 */ /* 0x000fc00000000000 */
        /* <DEDUP_REMOVED lines=10> */
.L_x_3:


//--------------------- .nv.shared._Z14first_add_loadPiS_ --------------------------
	.section	.nv.shared._Z14first_add_loadPiS_,"aw",@nobits
	.sectionflags	@""
	.align	16
	.zero		1024


//--------------------- .nv.shared.reserved.0     --------------------------
	.section	.nv.shared.reserved.0,"aw",@nobits
	.weak		__nv_reservedSMEM_offset_0_alias
	.size		__nv_reservedSMEM_offset_0_alias, 0, 64
	.other		__nv_reservedSMEM_offset_0_alias,@"STO_CUDA_RESERVED_SHARED STV_DEFAULT"
__nv_reservedSMEM_offset_0_alias:
	.zero		0
	.zero		64


//--------------------- .nv.constant0._Z14first_add_loadPiS_ --------------------------
	.section	.nv.constant0._Z14first_add_loadPiS_,"a",@progbits
	.sectionflags	@""
	.align	4
.nv.constant0._Z14first_add_loadPiS_:
	.zero		912


//--------------------- SYMBOLS --------------------------

	.type		.nv.reservedSmem.offset0,@object
	.size		.nv.reservedSmem.offset0,0x4
	.type		.nv.reservedSmem.cap,@object
	.size		.nv.reservedSmem.cap,0x4
